//
// Generated by NVIDIA NVVM Compiler
//
// Compiler Build ID: CL-36424714
// Cuda compilation tools, release 13.0, V13.0.88
// Based on NVVM 20.0.0
//

.version 9.0
.target sm_100
.address_size 64

	// .globl	_Z7dkernelPj
.extern .func  (.param .b32 func_retval0) vprintf
(
	.param .b64 vprintf_param_0,
	.param .b64 vprintf_param_1
)
;
.const .align 4 .b8 meta[4];
.global .align 1 .b8 $str[7] = {37, 100, 32, 37, 100, 10};

.visible .entry _Z7dkernelPj(
	.param .u64 .ptr .align 1 _Z7dkernelPj_param_0
)
{
	.reg .b32 	%r<3>;
	.reg .b64 	%rd<5>;

	ld.param.u64 	%rd1, [_Z7dkernelPj_param_0];
	cvta.to.global.u64 	%rd2, %rd1;
	ld.const.u32 	%r1, [meta];
	mov.u32 	%r2, %tid.x;
	mul.wide.u32 	%rd3, %r2, 4;
	add.s64 	%rd4, %rd2, %rd3;
	st.global.u32 	[%rd4], %r1;
	ret;

}
	// .globl	_Z5printPj
.visible .entry _Z5printPj(
	.param .u64 .ptr .align 1 _Z5printPj_param_0
)
{
	.local .align 8 .b8 	__local_depot1[8];
	.reg .b64 	%SP;
	.reg .b64 	%SPL;
	.reg .b32 	%r<5>;
	.reg .b64 	%rd<9>;

	mov.u64 	%SPL, __local_depot1;
	cvta.local.u64 	%SP, %SPL;
	ld.param.u64 	%rd1, [_Z5printPj_param_0];
	cvta.to.global.u64 	%rd2, %rd1;
	add.u64 	%rd3, %SP, 0;
	add.u64 	%rd4, %SPL, 0;
	mov.u32 	%r1, %tid.x;
	mul.wide.u32 	%rd5, %r1, 4;
	add.s64 	%rd6, %rd2, %rd5;
	ld.global.u32 	%r2, [%rd6];
	st.local.v2.u32 	[%rd4], {%r1, %r2};
	mov.u64 	%rd7, $str;
	cvta.global.u64 	%rd8, %rd7;
	{ // callseq 0, 0
	.param .b64 param0;
	st.param.b64 	[param0], %rd8;
	.param .b64 param1;
	st.param.b64 	[param1], %rd3;
	.param .b32 retval0;
	call.uni (retval0), 
	vprintf, 
	(
	param0, 
	param1
	);
	ld.param.b32 	%r3, [retval0];
	} // callseq 0
	ret;

}


// ===== COMPILED SASS (sm_100) =====

	.target	sm_100

	.elftype	@"ET_EXEC"


//--------------------- .note.nv.tkinfo           --------------------------
	.section	.note.nv.tkinfo,"",@"SHT_NOTE"
	.sectionflags	@"SHF_NOTE_NV_TKINFO"
	.tkinfo
        /*0018*/ 	.word	0x00000002
        /*0030*/ 	.string	""
        /*0030*/ 	.string	"ptxas"
        /*0030*/ 	.string	"Cuda compilation tools, release 13.0, V13.0.88"
        /*0030*/ 	.string	"Build cuda_13.0.r13.0/compiler.36424714_0"
        /*0030*/ 	.string	"-arch sm_100 -m 64 "



//--------------------- .note.nv.cuinfo           --------------------------
	.section	.note.nv.cuinfo,"",@"SHT_NOTE"
	.sectionflags	@"SHF_NOTE_NV_CUINFO"
        /*0018*/ 	.short	0x0002
        /*001a*/ 	.short	0x0064
        /*001c*/ 	.short	0x0082
	.zero		2


//--------------------- .nv.info                  --------------------------
	.section	.nv.info,"",@"SHT_CUDA_INFO"
	.align	4


	//----- nvinfo : EIATTR_REGCOUNT
	.align		4
        /*0000*/ 	.byte	0x04, 0x2f
        /*0002*/ 	.short	(.L_3 - .L_2)
	.align		4
.L_2:
        /*0004*/ 	.word	index@(_Z7dkernelPj)
        /*0008*/ 	.word	0x0000000a


	//----- nvinfo : EIATTR_FRAME_SIZE
	.align		4
.L_3:
        /*000c*/ 	.byte	0x04, 0x11
        /*000e*/ 	.short	(.L_5 - .L_4)
	.align		4
.L_4:
        /*0010*/ 	.word	index@(_Z7dkernelPj)
        /*0014*/ 	.word	0x00000000


	//----- nvinfo : EIATTR_REGCOUNT
	.align		4
.L_5:
        /*0018*/ 	.byte	0x04, 0x2f
        /*001a*/ 	.short	(.L_7 - .L_6)
	.align		4
.L_6:
        /*001c*/ 	.word	index@(_Z5printPj)
        /*0020*/ 	.word	0x00000018


	//----- nvinfo : EIATTR_FRAME_SIZE
	.align		4
.L_7:
        /*0024*/ 	.byte	0x04, 0x11
        /*0026*/ 	.short	(.L_9 - .L_8)
	.align		4
.L_8:
        /*0028*/ 	.word	index@(_Z5printPj)
        /*002c*/ 	.word	0x00000008


	//----- nvinfo : EIATTR_MIN_STACK_SIZE
	.align		4
.L_9:
        /*0030*/ 	.byte	0x04, 0x12
        /*0032*/ 	.short	(.L_11 - .L_10)
	.align		4
.L_10:
        /*0034*/ 	.word	index@(_Z5printPj)
        /*0038*/ 	.word	0x00000008


	//----- nvinfo : EIATTR_MIN_STACK_SIZE
	.align		4
.L_11:
        /*003c*/ 	.byte	0x04, 0x12
        /*003e*/ 	.short	(.L_13 - .L_12)
	.align		4
.L_12:
        /*0040*/ 	.word	index@(_Z7dkernelPj)
        /*0044*/ 	.word	0x00000000
.L_13:


//--------------------- .nv.compat                --------------------------
	.section	.nv.compat,"",@"SHT_CUDA_COMPAT_INFO"
	.align	4
        /*0000*/ 	.byte	0x02, 0x09, 0x00, 0x00, 0x02, 0x02, 0x01, 0x00, 0x02, 0x05, 0x05, 0x00, 0x03, 0x07, 0x01, 0x01
        /*0010*/ 	.byte	0x02, 0x03, 0x00, 0x00, 0x02, 0x06, 0x01, 0x00, 0x04, 0x0b, 0x08, 0x00, 0x09, 0x00, 0x00, 0x00
        /*0020*/ 	.byte	0x00, 0x00, 0x00, 0x00


//--------------------- .nv.info._Z5printPj       --------------------------
	.section	.nv.info._Z5printPj,"",@"SHT_CUDA_INFO"
	.sectionflags	@""
	.align	4


	//----- nvinfo : EIATTR_CUDA_API_VERSION
	.align		4
        /*0000*/ 	.byte	0x04, 0x37
        /*0002*/ 	.short	(.L_15 - .L_14)
.L_14:
        /*0004*/ 	.word	0x00000082


	//----- nvinfo : EIATTR_KPARAM_INFO
	.align		4
.L_15:
        /*0008*/ 	.byte	0x04, 0x17
        /*000a*/ 	.short	(.L_17 - .L_16)
.L_16:
        /*000c*/ 	.word	0x00000000
        /*0010*/ 	.short	0x0000
        /*0012*/ 	.short	0x0000
        /*0014*/ 	.byte	0x00, 0xf5, 0x21, 0x00


	//----- nvinfo : EIATTR_SPARSE_MMA_MASK
	.align		4
.L_17:
        /*0018*/ 	.byte	0x03, 0x50
        /*001a*/ 	.short	0x0000


	//----- nvinfo : EIATTR_MAXREG_COUNT
	.align		4
        /*001c*/ 	.byte	0x03, 0x1b
        /*001e*/ 	.short	0x00ff


	//----- nvinfo : EIATTR_EXTERNS
	.align		4
        /*0020*/ 	.byte	0x04, 0x0f
        /*0022*/ 	.short	(.L_19 - .L_18)


	//   ....[0]....
	.align		4
.L_18:
        /*0024*/ 	.word	index@(vprintf)


	//----- nvinfo : EIATTR_MERCURY_ISA_VERSION
	.align		4
.L_19:
        /*0028*/ 	.byte	0x03, 0x5f
        /*002a*/ 	.short	0x0101


	//----- nvinfo : EIATTR_VRC_CTA_INIT_COUNT
	.align		4
        /*002c*/ 	.byte	0x02, 0x4a
	.zero		1
	.zero		1


	//----- nvinfo : EIATTR_SYSCALL_OFFSETS
	.align		4
        /*0030*/ 	.byte	0x04, 0x46
        /*0032*/ 	.short	(.L_21 - .L_20)


	//   ....[0]....
.L_20:
        /*0034*/ 	.word	0x00000120


	//----- nvinfo : EIATTR_EXIT_INSTR_OFFSETS
	.align		4
.L_21:
        /*0038*/ 	.byte	0x04, 0x1c
        /*003a*/ 	.short	(.L_23 - .L_22)


	//   ....[0]....
.L_22:
        /*003c*/ 	.word	0x00000130


	//----- nvinfo : EIATTR_CBANK_PARAM_SIZE
	.align		4
.L_23:
        /*0040*/ 	.byte	0x03, 0x19
        /*0042*/ 	.short	0x0008


	//----- nvinfo : EIATTR_PARAM_CBANK
	.align		4
        /*0044*/ 	.byte	0x04, 0x0a
        /*0046*/ 	.short	(.L_25 - .L_24)
	.align		4
.L_24:
        /*0048*/ 	.word	index@(.nv.constant0._Z5printPj)
        /*004c*/ 	.short	0x0380
        /*004e*/ 	.short	0x0008


	//----- nvinfo : EIATTR_SW_WAR
	.align		4
.L_25:
        /*0050*/ 	.byte	0x04, 0x36
        /*0052*/ 	.short	(.L_27 - .L_26)
.L_26:
        /*0054*/ 	.word	0x00000008
.L_27:


//--------------------- .nv.info._Z7dkernelPj     --------------------------
	.section	.nv.info._Z7dkernelPj,"",@"SHT_CUDA_INFO"
	.sectionflags	@""
	.align	4


	//----- nvinfo : EIATTR_CUDA_API_VERSION
	.align		4
        /*0000*/ 	.byte	0x04, 0x37
        /*0002*/ 	.short	(.L_29 - .L_28)
.L_28:
        /*0004*/ 	.word	0x00000082


	//----- nvinfo : EIATTR_KPARAM_INFO
	.align		4
.L_29:
        /*0008*/ 	.byte	0x04, 0x17
        /*000a*/ 	.short	(.L_31 - .L_30)
.L_30:
        /*000c*/ 	.word	0x00000000
        /*0010*/ 	.short	0x0000
        /*0012*/ 	.short	0x0000
        /*0014*/ 	.byte	0x00, 0xf5, 0x21, 0x00


	//----- nvinfo : EIATTR_SPARSE_MMA_MASK
	.align		4
.L_31:
        /*0018*/ 	.byte	0x03, 0x50
        /*001a*/ 	.short	0x0000


	//----- nvinfo : EIATTR_MAXREG_COUNT
	.align		4
        /*001c*/ 	.byte	0x03, 0x1b
        /*001e*/ 	.short	0x00ff


	//----- nvinfo : EIATTR_MERCURY_ISA_VERSION
	.align		4
        /*0020*/ 	.byte	0x03, 0x5f
        /*0022*/ 	.short	0x0101


	//----- nvinfo : EIATTR_VRC_CTA_INIT_COUNT
	.align		4
        /*0024*/ 	.byte	0x02, 0x4a
	.zero		1
	.zero		1


	//----- nvinfo : EIATTR_EXIT_INSTR_OFFSETS
	.align		4
        /*0028*/ 	.byte	0x04, 0x1c
        /*002a*/ 	.short	(.L_33 - .L_32)


	//   ....[0]....
.L_32:
        /*002c*/ 	.word	0x00000070


	//----- nvinfo : EIATTR_CBANK_PARAM_SIZE
	.align		4
.L_33:
        /*0030*/ 	.byte	0x03, 0x19
        /*0032*/ 	.short	0x0008


	//----- nvinfo : EIATTR_PARAM_CBANK
	.align		4
        /*0034*/ 	.byte	0x04, 0x0a
        /*0036*/ 	.short	(.L_35 - .L_34)
	.align		4
.L_34:
        /*0038*/ 	.word	index@(.nv.constant0._Z7dkernelPj)
        /*003c*/ 	.short	0x0380
        /*003e*/ 	.short	0x0008


	//----- nvinfo : EIATTR_SW_WAR
	.align		4
.L_35:
        /*0040*/ 	.byte	0x04, 0x36
        /*0042*/ 	.short	(.L_37 - .L_36)
.L_36:
        /*0044*/ 	.word	0x00000008
.L_37:


//--------------------- .nv.callgraph             --------------------------
	.section	.nv.callgraph,"",@"SHT_CUDA_CALLGRAPH"
	.align	4
	.sectionentsize	8
	.align		4
        /*0000*/ 	.word	0x00000000
	.align		4
        /*0004*/ 	.word	0xffffffff
	.align		4
        /*0008*/ 	.word	index@(_Z5printPj)
	.align		4
        /*000c*/ 	.word	index@(vprintf)
	.align		4
        /*0010*/ 	.word	0x00000000
	.align		4
        /*0014*/ 	.word	0xfffffffe
	.align		4
        /*0018*/ 	.word	0x00000000
	.align		4
        /*001c*/ 	.word	0xfffffffd
	.align		4
        /*0020*/ 	.word	0x00000000
	.align		4
        /*0024*/ 	.word	0xfffffffc


//--------------------- .nv.constant4             --------------------------
	.section	.nv.constant4,"a",@progbits
	.align	8
	.align		8
.nv.constant4:
        /*0000*/ 	.dword	vprintf
	.align		8
        /*0008*/ 	.dword	$str


//--------------------- .nv.constant3             --------------------------
	.section	.nv.constant3,"a",@progbits
	.align	4
.nv.constant3:
	.type		meta,@object
	.size		meta,(.L_0 - meta)
meta:
	.zero		4
.L_0:


//--------------------- .text._Z5printPj          --------------------------
	.section	.text._Z5printPj,"ax",@progbits
	.align	128
        .global         _Z5printPj
        .type           _Z5printPj,@function
        .size           _Z5printPj,(.L_x_3 - _Z5printPj)
        .other          _Z5printPj,@"STO_CUDA_ENTRY STV_DEFAULT"
_Z5printPj:
.text._Z5printPj:
[----:B------:R-:W0:Y:S01]  /*0000*/  LDC R1, c[0x0][0x37c] ;  /* 0x0000df00ff017b82 */ /* 0x000e220000000800 */
[----:B------:R-:W1:Y:S07]  /*0010*/  S2R R10, SR_TID.X ;  /* 0x00000000000a7919 */ /* 0x000e6e0000002100 */
[----:B------:R-:W1:Y:S01]  /*0020*/  LDC.64 R2, c[0x0][0x380] ;  /* 0x0000e000ff027b82 */ /* 0x000e620000000a00 */
[----:B------:R-:W2:Y:S01]  /*0030*/  LDCU.64 UR4, c[0x0][0x358] ;  /* 0x00006b00ff0477ac */ /* 0x000ea20008000a00 */
[----:B0-----:R-:W-:Y:S01]  /*0040*/  VIADD R1, R1, 0xfffffff8 ;  /* 0xfffffff801017836 */ /* 0x001fe20000000000 */
[----:B------:R-:W0:Y:S01]  /*0050*/  LDCU.64 UR6, c[0x4][0x8] ;  /* 0x01000100ff0677ac */ /* 0x000e220008000a00 */
[----:B-1----:R-:W-:-:S05]  /*0060*/  IMAD.WIDE.U32 R2, R10, 0x4, R2 ;  /* 0x000000040a027825 */ /* 0x002fca00078e0002 */
[----:B--2---:R-:W2:Y:S01]  /*0070*/  LDG.E R11, desc[UR4][R2.64] ;  /* 0x00000004020b7981 */ /* 0x004ea2000c1e1900 */
[----:B------:R-:W-:Y:S01]  /*0080*/  MOV R0, 0x0 ;  /* 0x0000000000007802 */ /* 0x000fe20000000f00 */
[----:B------:R-:W1:Y:S01]  /*0090*/  LDCU UR4, c[0x0][0x2f8] ;  /* 0x00005f00ff0477ac */ /* 0x000e620008000800 */
[----:B0-----:R-:W-:Y:S01]  /*00a0*/  IMAD.U32 R4, RZ, RZ, UR6 ;  /* 0x00000006ff047e24 */ /* 0x001fe2000f8e00ff */
[----:B------:R-:W-:Y:S01]  /*00b0*/  MOV R5, UR7 ;  /* 0x0000000700057c02 */ /* 0x000fe20008000f00 */
[----:B------:R0:W3:Y:S01]  /*00c0*/  LDC.64 R8, c[0x4][R0] ;  /* 0x0100000000087b82 */ /* 0x0000e20000000a00 */
[----:B------:R-:W4:Y:S01]  /*00d0*/  LDCU UR5, c[0x0][0x2fc] ;  /* 0x00005f80ff0577ac */ /* 0x000f220008000800 */
[----:B-1----:R-:W-:-:S05]  /*00e0*/  IADD3 R6, P0, PT, R1, UR4, RZ ;  /* 0x0000000401067c10 */ /* 0x002fca000ff1e0ff */
[----:B----4-:R-:W-:Y:S01]  /*00f0*/  IMAD.X R7, RZ, RZ, UR5, P0 ;  /* 0x00000005ff077e24 */ /* 0x010fe200080e06ff */
[----:B--23--:R0:W-:Y:S07]  /*0100*/  STL.64 [R1], R10 ;  /* 0x0000000a01007387 */ /* 0x00c1ee0000100a00 */
[----:B------:R-:W-:-:S07]  /*0110*/  LEPC R20, `(.L_x_0) ;  /* 0x000000001014794e */ /* 0x000fce0000000000 */
[----:B0-----:R-:W-:Y:S05]  /*0120*/  CALL.ABS.NOINC R8 ;  /* 0x0000000008007343 */ /* 0x001fea0003c00000 */
.L_x_0:
[----:B------:R-:W-:Y:S05]  /*0130*/  EXIT ;  /* 0x000000000000794d */ /* 0x000fea0003800000 */
.L_x_1:
[----:B------:R-:W-:-:S00]  /*0140*/  BRA `(.L_x_1) ;  /* 0xfffffffc00fc7947 */ /* 0x000fc0000383ffff */
[----:B------:R-:W-:-:S00]  /*0150*/  NOP ;  /* 0x0000000000007918 */ /* 0x000fc00000000000 */
        /* <DEDUP_REMOVED lines=10> */
.L_x_3:


//--------------------- .text._Z7dkernelPj        --------------------------
	.section	.text._Z7dkernelPj,"ax",@progbits
	.align	128
        .global         _Z7dkernelPj
        .type           _Z7dkernelPj,@function
        .size           _Z7dkernelPj,(.L_x_4 - _Z7dkernelPj)
        .other          _Z7dkernelPj,@"STO_CUDA_ENTRY STV_DEFAULT"
_Z7dkernelPj:
.text._Z7dkernelPj:
[----:B------:R-:W-:Y:S01]  /*0000*/  LDC R1, c[0x0][0x37c] ;  /* 0x0000df00ff017b82 */ /* 0x000fe20000000800 */
[----:B------:R-:W0:Y:S07]  /*0010*/  S2R R5, SR_TID.X ;  /* 0x0000000000057919 */ /* 0x000e2e0000002100 */
[----:B------:R-:W0:Y:S01]  /*0020*/  LDC.64 R2, c[0x0][0x380] ;  /* 0x0000e000ff027b82 */ /* 0x000e220000000a00 */
[----:B------:R-:W1:Y:S07]  /*0030*/  LDCU.64 UR4, c[0x0][0x358] ;  /* 0x00006b00ff0477ac */ /* 0x000e6e0008000a00 */
[----:B------:R-:W1:Y:S01]  /*0040*/  LDC R7, c[0x3][RZ] ;  /* 0x00c00000ff077b82 */ /* 0x000e620000000800 */
[----:B0-----:R-:W-:-:S05]  /*0050*/  IMAD.WIDE.U32 R2, R5, 0x4, R2 ;  /* 0x0000000405027825 */ /* 0x001fca00078e0002 */
[----:B-1----:R-:W-:Y:S01]  /*0060*/  STG.E desc[UR4][R2.64], R7 ;  /* 0x0000000702007986 */ /* 0x002fe2000c101904 */
[----:B------:R-:W-:Y:S05]  /*0070*/  EXIT ;  /* 0x000000000000794d */ /* 0x000fea0003800000 */
.L_x_2:
        /* <DEDUP_REMOVED lines=16> */
.L_x_4:


//--------------------- .nv.global.init           --------------------------
	.section	.nv.global.init,"aw",@progbits
.nv.global.init:
	.type		$str,@object
	.size		$str,(.L_1 - $str)
$str:
        /*0000*/ 	.byte	0x25, 0x64, 0x20, 0x25, 0x64, 0x0a, 0x00
.L_1:


//--------------------- .nv.shared.reserved.0     --------------------------
	.section	.nv.shared.reserved.0,"aw",@nobits
	.weak		__nv_reservedSMEM_offset_0_alias
	.size		__nv_reservedSMEM_offset_0_alias, 0, 64
	.other		__nv_reservedSMEM_offset_0_alias,@"STO_CUDA_RESERVED_SHARED STV_DEFAULT"
__nv_reservedSMEM_offset_0_alias:
	.zero		0
	.zero		64


//--------------------- .nv.constant0._Z5printPj  --------------------------
	.section	.nv.constant0._Z5printPj,"a",@progbits
	.sectionflags	@""
	.align	4
.nv.constant0._Z5printPj:
	.zero		904


//--------------------- .nv.constant0._Z7dkernelPj --------------------------
	.section	.nv.constant0._Z7dkernelPj,"a",@progbits
	.sectionflags	@""
	.align	4
.nv.constant0._Z7dkernelPj:
	.zero		904


//--------------------- SYMBOLS --------------------------

	.type		.nv.reservedSmem.offset0,@object
	.size		.nv.reservedSmem.offset0,0x4
	.type		vprintf,@function
